//
// Generated by NVIDIA NVVM Compiler
//
// Compiler Build ID: CL-36424714
// Cuda compilation tools, release 13.0, V13.0.88
// Based on NVVM 20.0.0
//

.version 9.0
.target sm_100
.address_size 64

	// .globl	_Z4min2PiS_

.visible .entry _Z4min2PiS_(
	.param .u64 .ptr .align 1 _Z4min2PiS__param_0,
	.param .u64 .ptr .align 1 _Z4min2PiS__param_1
)
{
	.reg .b32 	%r<9>;
	.reg .b64 	%rd<9>;

	ld.param.u64 	%rd1, [_Z4min2PiS__param_0];
	ld.param.u64 	%rd2, [_Z4min2PiS__param_1];
	cvta.to.global.u64 	%rd3, %rd1;
	cvta.to.global.u64 	%rd4, %rd2;
	ld.global.u32 	%r1, [%rd4];
	mov.u32 	%r2, %ctaid.x;
	mul.lo.s32 	%r3, %r2, %r1;
	shl.b32 	%r4, %r3, 1;
	mul.wide.u32 	%rd5, %r4, 4;
	add.s64 	%rd6, %rd3, %rd5;
	ld.global.u32 	%r5, [%rd6];
	add.s32 	%r6, %r4, %r1;
	mul.wide.u32 	%rd7, %r6, 4;
	add.s64 	%rd8, %rd3, %rd7;
	ld.global.u32 	%r7, [%rd8];
	min.s32 	%r8, %r5, %r7;
	st.global.u32 	[%rd6], %r8;
	ret;

}
	// .globl	_Z15remainder_arrayiPiS_
.visible .entry _Z15remainder_arrayiPiS_(
	.param .u32 _Z15remainder_arrayiPiS__param_0,
	.param .u64 .ptr .align 1 _Z15remainder_arrayiPiS__param_1,
	.param .u64 .ptr .align 1 _Z15remainder_arrayiPiS__param_2
)
{
	.reg .pred 	%p<7>;
	.reg .b32 	%r<62>;
	.reg .b64 	%rd<24>;

	ld.param.u32 	%r11, [_Z15remainder_arrayiPiS__param_0];
	ld.param.u64 	%rd7, [_Z15remainder_arrayiPiS__param_1];
	ld.param.u64 	%rd8, [_Z15remainder_arrayiPiS__param_2];
	cvta.to.global.u64 	%rd1, %rd8;
	cvta.to.global.u64 	%rd2, %rd7;
	mov.u32 	%r61, %tid.x;
	mov.u32 	%r2, %ntid.x;
	setp.ge.s32 	%p1, %r61, %r11;
	@%p1 bra 	$L__BB1_6;
	add.s32 	%r12, %r61, %r2;
	max.u32 	%r13, %r11, %r12;
	setp.lt.u32 	%p2, %r12, %r11;
	selp.u32 	%r14, 1, 0, %p2;
	add.s32 	%r15, %r12, %r14;
	sub.s32 	%r16, %r13, %r15;
	div.u32 	%r17, %r16, %r2;
	add.s32 	%r3, %r17, %r14;
	and.b32  	%r18, %r3, 3;
	setp.eq.s32 	%p3, %r18, 3;
	@%p3 bra 	$L__BB1_4;
	add.s32 	%r19, %r3, 1;
	and.b32  	%r20, %r19, 3;
	mul.wide.u32 	%rd23, %r61, 4;
	mul.wide.u32 	%rd4, %r2, 4;
	neg.s32 	%r59, %r20;
	mad.lo.s32 	%r61, %r2, %r20, %r61;
$L__BB1_3:
	.pragma "nounroll";
	add.s64 	%rd9, %rd2, %rd23;
	ld.global.u32 	%r21, [%rd9];
	mul.hi.s32 	%r22, %r21, 1717986919;
	shr.u32 	%r23, %r22, 31;
	shr.s32 	%r24, %r22, 2;
	add.s32 	%r25, %r24, %r23;
	mul.lo.s32 	%r26, %r25, 10;
	sub.s32 	%r27, %r21, %r26;
	add.s64 	%rd10, %rd1, %rd23;
	st.global.u32 	[%rd10], %r27;
	add.s64 	%rd23, %rd23, %rd4;
	add.s32 	%r59, %r59, 1;
	setp.ne.s32 	%p4, %r59, 0;
	@%p4 bra 	$L__BB1_3;
$L__BB1_4:
	setp.lt.u32 	%p5, %r3, 3;
	@%p5 bra 	$L__BB1_6;
$L__BB1_5:
	mul.wide.u32 	%rd11, %r61, 4;
	add.s64 	%rd12, %rd2, %rd11;
	ld.global.u32 	%r28, [%rd12];
	mul.hi.s32 	%r29, %r28, 1717986919;
	shr.u32 	%r30, %r29, 31;
	shr.s32 	%r31, %r29, 2;
	add.s32 	%r32, %r31, %r30;
	mul.lo.s32 	%r33, %r32, 10;
	sub.s32 	%r34, %r28, %r33;
	add.s64 	%rd13, %rd1, %rd11;
	st.global.u32 	[%rd13], %r34;
	add.s32 	%r35, %r61, %r2;
	mul.wide.u32 	%rd14, %r35, 4;
	add.s64 	%rd15, %rd2, %rd14;
	ld.global.u32 	%r36, [%rd15];
	mul.hi.s32 	%r37, %r36, 1717986919;
	shr.u32 	%r38, %r37, 31;
	shr.s32 	%r39, %r37, 2;
	add.s32 	%r40, %r39, %r38;
	mul.lo.s32 	%r41, %r40, 10;
	sub.s32 	%r42, %r36, %r41;
	add.s64 	%rd16, %rd1, %rd14;
	st.global.u32 	[%rd16], %r42;
	add.s32 	%r43, %r35, %r2;
	mul.wide.u32 	%rd17, %r43, 4;
	add.s64 	%rd18, %rd2, %rd17;
	ld.global.u32 	%r44, [%rd18];
	mul.hi.s32 	%r45, %r44, 1717986919;
	shr.u32 	%r46, %r45, 31;
	shr.s32 	%r47, %r45, 2;
	add.s32 	%r48, %r47, %r46;
	mul.lo.s32 	%r49, %r48, 10;
	sub.s32 	%r50, %r44, %r49;
	add.s64 	%rd19, %rd1, %rd17;
	st.global.u32 	[%rd19], %r50;
	add.s32 	%r51, %r43, %r2;
	mul.wide.u32 	%rd20, %r51, 4;
	add.s64 	%rd21, %rd2, %rd20;
	ld.global.u32 	%r52, [%rd21];
	mul.hi.s32 	%r53, %r52, 1717986919;
	shr.u32 	%r54, %r53, 31;
	shr.s32 	%r55, %r53, 2;
	add.s32 	%r56, %r55, %r54;
	mul.lo.s32 	%r57, %r56, 10;
	sub.s32 	%r58, %r52, %r57;
	add.s64 	%rd22, %rd1, %rd20;
	st.global.u32 	[%rd22], %r58;
	add.s32 	%r61, %r51, %r2;
	setp.lt.s32 	%p6, %r61, %r11;
	@%p6 bra 	$L__BB1_5;
$L__BB1_6:
	ret;

}


// ===== COMPILED SASS (sm_100) =====

	.target	sm_100

	.elftype	@"ET_EXEC"


//--------------------- .note.nv.tkinfo           --------------------------
	.section	.note.nv.tkinfo,"",@"SHT_NOTE"
	.sectionflags	@"SHF_NOTE_NV_TKINFO"
	.tkinfo
        /*0018*/ 	.word	0x00000002
        /*0030*/ 	.string	""
        /*0030*/ 	.string	"ptxas"
        /*0030*/ 	.string	"Cuda compilation tools, release 13.0, V13.0.88"
        /*0030*/ 	.string	"Build cuda_13.0.r13.0/compiler.36424714_0"
        /*0030*/ 	.string	"-arch sm_100 -m 64 "



//--------------------- .note.nv.cuinfo           --------------------------
	.section	.note.nv.cuinfo,"",@"SHT_NOTE"
	.sectionflags	@"SHF_NOTE_NV_CUINFO"
        /*0018*/ 	.short	0x0002
        /*001a*/ 	.short	0x0064
        /*001c*/ 	.short	0x0082
	.zero		2


//--------------------- .nv.info                  --------------------------
	.section	.nv.info,"",@"SHT_CUDA_INFO"
	.align	4


	//----- nvinfo : EIATTR_REGCOUNT
	.align		4
        /*0000*/ 	.byte	0x04, 0x2f
        /*0002*/ 	.short	(.L_1 - .L_0)
	.align		4
.L_0:
        /*0004*/ 	.word	index@(_Z4min2PiS_)
        /*0008*/ 	.word	0x0000000c


	//----- nvinfo : EIATTR_FRAME_SIZE
	.align		4
.L_1:
        /*000c*/ 	.byte	0x04, 0x11
        /*000e*/ 	.short	(.L_3 - .L_2)
	.align		4
.L_2:
        /*0010*/ 	.word	index@(_Z4min2PiS_)
        /*0014*/ 	.word	0x00000000


	//----- nvinfo : EIATTR_REGCOUNT
	.align		4
.L_3:
        /*0018*/ 	.byte	0x04, 0x2f
        /*001a*/ 	.short	(.L_5 - .L_4)
	.align		4
.L_4:
        /*001c*/ 	.word	index@(_Z15remainder_arrayiPiS_)
        /*0020*/ 	.word	0x00000018


	//----- nvinfo : EIATTR_FRAME_SIZE
	.align		4
.L_5:
        /*0024*/ 	.byte	0x04, 0x11
        /*0026*/ 	.short	(.L_7 - .L_6)
	.align		4
.L_6:
        /*0028*/ 	.word	index@(_Z15remainder_arrayiPiS_)
        /*002c*/ 	.word	0x00000000


	//----- nvinfo : EIATTR_MIN_STACK_SIZE
	.align		4
.L_7:
        /*0030*/ 	.byte	0x04, 0x12
        /*0032*/ 	.short	(.L_9 - .L_8)
	.align		4
.L_8:
        /*0034*/ 	.word	index@(_Z15remainder_arrayiPiS_)
        /*0038*/ 	.word	0x00000000


	//----- nvinfo : EIATTR_MIN_STACK_SIZE
	.align		4
.L_9:
        /*003c*/ 	.byte	0x04, 0x12
        /*003e*/ 	.short	(.L_11 - .L_10)
	.align		4
.L_10:
        /*0040*/ 	.word	index@(_Z4min2PiS_)
        /*0044*/ 	.word	0x00000000
.L_11:


//--------------------- .nv.compat                --------------------------
	.section	.nv.compat,"",@"SHT_CUDA_COMPAT_INFO"
	.align	4
        /*0000*/ 	.byte	0x02, 0x09, 0x00, 0x00, 0x02, 0x02, 0x01, 0x00, 0x02, 0x05, 0x05, 0x00, 0x03, 0x07, 0x01, 0x01
        /*0010*/ 	.byte	0x02, 0x03, 0x00, 0x00, 0x02, 0x06, 0x01, 0x00, 0x04, 0x0b, 0x08, 0x00, 0x09, 0x00, 0x00, 0x00
        /*0020*/ 	.byte	0x00, 0x00, 0x00, 0x00


//--------------------- .nv.info._Z15remainder_arrayiPiS_ --------------------------
	.section	.nv.info._Z15remainder_arrayiPiS_,"",@"SHT_CUDA_INFO"
	.sectionflags	@""
	.align	4


	//----- nvinfo : EIATTR_CUDA_API_VERSION
	.align		4
        /*0000*/ 	.byte	0x04, 0x37
        /*0002*/ 	.short	(.L_13 - .L_12)
.L_12:
        /*0004*/ 	.word	0x00000082


	//----- nvinfo : EIATTR_KPARAM_INFO
	.align		4
.L_13:
        /*0008*/ 	.byte	0x04, 0x17
        /*000a*/ 	.short	(.L_15 - .L_14)
.L_14:
        /*000c*/ 	.word	0x00000000
        /*0010*/ 	.short	0x0002
        /*0012*/ 	.short	0x0010
        /*0014*/ 	.byte	0x00, 0xf5, 0x21, 0x00


	//----- nvinfo : EIATTR_KPARAM_INFO
	.align		4
.L_15:
        /*0018*/ 	.byte	0x04, 0x17
        /*001a*/ 	.short	(.L_17 - .L_16)
.L_16:
        /*001c*/ 	.word	0x00000000
        /*0020*/ 	.short	0x0001
        /*0022*/ 	.short	0x0008
        /*0024*/ 	.byte	0x00, 0xf5, 0x21, 0x00


	//----- nvinfo : EIATTR_KPARAM_INFO
	.align		4
.L_17:
        /*0028*/ 	.byte	0x04, 0x17
        /*002a*/ 	.short	(.L_19 - .L_18)
.L_18:
        /*002c*/ 	.word	0x00000000
        /*0030*/ 	.short	0x0000
        /*0032*/ 	.short	0x0000
        /*0034*/ 	.byte	0x00, 0xf0, 0x11, 0x00


	//----- nvinfo : EIATTR_SPARSE_MMA_MASK
	.align		4
.L_19:
        /*0038*/ 	.byte	0x03, 0x50
        /*003a*/ 	.short	0x0000


	//----- nvinfo : EIATTR_MAXREG_COUNT
	.align		4
        /*003c*/ 	.byte	0x03, 0x1b
        /*003e*/ 	.short	0x00ff


	//----- nvinfo : EIATTR_MERCURY_ISA_VERSION
	.align		4
        /*0040*/ 	.byte	0x03, 0x5f
        /*0042*/ 	.short	0x0101


	//----- nvinfo : EIATTR_VRC_CTA_INIT_COUNT
	.align		4
        /*0044*/ 	.byte	0x02, 0x4a
	.zero		1
	.zero		1


	//----- nvinfo : EIATTR_EXIT_INSTR_OFFSETS
	.align		4
        /*0048*/ 	.byte	0x04, 0x1c
        /*004a*/ 	.short	(.L_21 - .L_20)


	//   ....[0]....
.L_20:
        /*004c*/ 	.word	0x00000050


	//   ....[1]....
        /*0050*/ 	.word	0x000003c0


	//   ....[2]....
        /*0054*/ 	.word	0x00000630


	//----- nvinfo : EIATTR_CRS_STACK_SIZE
	.align		4
.L_21:
        /*0058*/ 	.byte	0x04, 0x1e
        /*005a*/ 	.short	(.L_23 - .L_22)
.L_22:
        /*005c*/ 	.word	0x00000000


	//----- nvinfo : EIATTR_CBANK_PARAM_SIZE
	.align		4
.L_23:
        /*0060*/ 	.byte	0x03, 0x19
        /*0062*/ 	.short	0x0018


	//----- nvinfo : EIATTR_PARAM_CBANK
	.align		4
        /*0064*/ 	.byte	0x04, 0x0a
        /*0066*/ 	.short	(.L_25 - .L_24)
	.align		4
.L_24:
        /*0068*/ 	.word	index@(.nv.constant0._Z15remainder_arrayiPiS_)
        /*006c*/ 	.short	0x0380
        /*006e*/ 	.short	0x0018


	//----- nvinfo : EIATTR_SW_WAR
	.align		4
.L_25:
        /*0070*/ 	.byte	0x04, 0x36
        /*0072*/ 	.short	(.L_27 - .L_26)
.L_26:
        /*0074*/ 	.word	0x00000008
.L_27:


//--------------------- .nv.info._Z4min2PiS_      --------------------------
	.section	.nv.info._Z4min2PiS_,"",@"SHT_CUDA_INFO"
	.sectionflags	@""
	.align	4


	//----- nvinfo : EIATTR_CUDA_API_VERSION
	.align		4
        /*0000*/ 	.byte	0x04, 0x37
        /*0002*/ 	.short	(.L_29 - .L_28)
.L_28:
        /*0004*/ 	.word	0x00000082


	//----- nvinfo : EIATTR_KPARAM_INFO
	.align		4
.L_29:
        /*0008*/ 	.byte	0x04, 0x17
        /*000a*/ 	.short	(.L_31 - .L_30)
.L_30:
        /*000c*/ 	.word	0x00000000
        /*0010*/ 	.short	0x0001
        /*0012*/ 	.short	0x0008
        /*0014*/ 	.byte	0x00, 0xf5, 0x21, 0x00


	//----- nvinfo : EIATTR_KPARAM_INFO
	.align		4
.L_31:
        /*0018*/ 	.byte	0x04, 0x17
        /*001a*/ 	.short	(.L_33 - .L_32)
.L_32:
        /*001c*/ 	.word	0x00000000
        /*0020*/ 	.short	0x0000
        /*0022*/ 	.short	0x0000
        /*0024*/ 	.byte	0x00, 0xf5, 0x21, 0x00


	//----- nvinfo : EIATTR_SPARSE_MMA_MASK
	.align		4
.L_33:
        /*0028*/ 	.byte	0x03, 0x50
        /*002a*/ 	.short	0x0000


	//----- nvinfo : EIATTR_MAXREG_COUNT
	.align		4
        /*002c*/ 	.byte	0x03, 0x1b
        /*002e*/ 	.short	0x00ff


	//----- nvinfo : EIATTR_MERCURY_ISA_VERSION
	.align		4
        /*0030*/ 	.byte	0x03, 0x5f
        /*0032*/ 	.short	0x0101


	//----- nvinfo : EIATTR_VRC_CTA_INIT_COUNT
	.align		4
        /*0034*/ 	.byte	0x02, 0x4a
	.zero		1
	.zero		1


	//----- nvinfo : EIATTR_EXIT_INSTR_OFFSETS
	.align		4
        /*0038*/ 	.byte	0x04, 0x1c
        /*003a*/ 	.short	(.L_35 - .L_34)


	//   ....[0]....
.L_34:
        /*003c*/ 	.word	0x000000f0


	//----- nvinfo : EIATTR_CBANK_PARAM_SIZE
	.align		4
.L_35:
        /*0040*/ 	.byte	0x03, 0x19
        /*0042*/ 	.short	0x0010


	//----- nvinfo : EIATTR_PARAM_CBANK
	.align		4
        /*0044*/ 	.byte	0x04, 0x0a
        /*0046*/ 	.short	(.L_37 - .L_36)
	.align		4
.L_36:
        /*0048*/ 	.word	index@(.nv.constant0._Z4min2PiS_)
        /*004c*/ 	.short	0x0380
        /*004e*/ 	.short	0x0010


	//----- nvinfo : EIATTR_SW_WAR
	.align		4
.L_37:
        /*0050*/ 	.byte	0x04, 0x36
        /*0052*/ 	.short	(.L_39 - .L_38)
.L_38:
        /*0054*/ 	.word	0x00000008
.L_39:


//--------------------- .nv.callgraph             --------------------------
	.section	.nv.callgraph,"",@"SHT_CUDA_CALLGRAPH"
	.align	4
	.sectionentsize	8
	.align		4
        /*0000*/ 	.word	0x00000000
	.align		4
        /*0004*/ 	.word	0xffffffff
	.align		4
        /*0008*/ 	.word	0x00000000
	.align		4
        /*000c*/ 	.word	0xfffffffe
	.align		4
        /*0010*/ 	.word	0x00000000
	.align		4
        /*0014*/ 	.word	0xfffffffd
	.align		4
        /*0018*/ 	.word	0x00000000
	.align		4
        /*001c*/ 	.word	0xfffffffc


//--------------------- .text._Z15remainder_arrayiPiS_ --------------------------
	.section	.text._Z15remainder_arrayiPiS_,"ax",@progbits
	.align	128
        .global         _Z15remainder_arrayiPiS_
        .type           _Z15remainder_arrayiPiS_,@function
        .size           _Z15remainder_arrayiPiS_,(.L_x_6 - _Z15remainder_arrayiPiS_)
        .other          _Z15remainder_arrayiPiS_,@"STO_CUDA_ENTRY STV_DEFAULT"
_Z15remainder_arrayiPiS_:
.text._Z15remainder_arrayiPiS_:
[----:B------:R-:W-:Y:S01]  /*0000*/  LDC R1, c[0x0][0x37c] ;  /* 0x0000df00ff017b82 */ /* 0x000fe20000000800 */
[----:B------:R-:W0:Y:S01]  /*0010*/  S2R R7, SR_TID.X ;  /* 0x0000000000077919 */ /* 0x000e220000002100 */
[----:B------:R-:W0:Y:S06]  /*0020*/  LDCU UR6, c[0x0][0x380] ;  /* 0x00007000ff0677ac */ /* 0x000e2c0008000800 */
[----:B------:R-:W1:Y:S01]  /*0030*/  LDC R0, c[0x0][0x360] ;  /* 0x0000d800ff007b82 */ /* 0x000e620000000800 */
[----:B0-----:R-:W-:-:S13]  /*0040*/  ISETP.GE.AND P0, PT, R7, UR6, PT ;  /* 0x0000000607007c0c */ /* 0x001fda000bf06270 */
[----:B------:R-:W-:Y:S05]  /*0050*/  @P0 EXIT ;  /* 0x000000000000094d */ /* 0x000fea0003800000 */
[----:B-1----:R-:W0:Y:S01]  /*0060*/  I2F.U32.RP R8, R0 ;  /* 0x0000000000087306 */ /* 0x002e220000209000 */
[----:B------:R-:W-:Y:S01]  /*0070*/  IADD3 R4, PT, PT, R7, R0, RZ ;  /* 0x0000000007047210 */ /* 0x000fe20007ffe0ff */
[----:B------:R-:W1:Y:S01]  /*0080*/  LDCU.64 UR4, c[0x0][0x358] ;  /* 0x00006b00ff0477ac */ /* 0x000e620008000a00 */
[----:B------:R-:W-:Y:S01]  /*0090*/  ISETP.NE.U32.AND P2, PT, R0, RZ, PT ;  /* 0x000000ff0000720c */ /* 0x000fe20003f45070 */
[----:B------:R-:W-:Y:S01]  /*00a0*/  BSSY.RECONVERGENT B0, `(.L_x_0) ;  /* 0x0000031000007945 */ /* 0x000fe20003800200 */
[C---:B------:R-:W-:Y:S01]  /*00b0*/  ISETP.GE.U32.AND P0, PT, R4.reuse, UR6, PT ;  /* 0x0000000604007c0c */ /* 0x040fe2000bf06070 */
[----:B------:R-:W2:Y:S01]  /*00c0*/  LDCU.64 UR8, c[0x0][0x388] ;  /* 0x00007100ff0877ac */ /* 0x000ea20008000a00 */
[----:B------:R-:W-:Y:S02]  /*00d0*/  VIMNMX.U32 R5, PT, PT, R4, UR6, !PT ;  /* 0x0000000604057c48 */ /* 0x000fe4000ffe0000 */
[----:B------:R-:W-:Y:S01]  /*00e0*/  SEL R6, RZ, 0x1, P0 ;  /* 0x00000001ff067807 */ /* 0x000fe20000000000 */
[----:B------:R-:W3:Y:S03]  /*00f0*/  LDCU.64 UR10, c[0x0][0x390] ;  /* 0x00007200ff0a77ac */ /* 0x000ee60008000a00 */
[----:B------:R-:W-:Y:S01]  /*0100*/  IADD3 R5, PT, PT, R5, -R4, -R6 ;  /* 0x8000000405057210 */ /* 0x000fe20007ffe806 */
[----:B0-----:R-:W0:Y:S02]  /*0110*/  MUFU.RCP R8, R8 ;  /* 0x0000000800087308 */ /* 0x001e240000001000 */
[----:B0-----:R-:W-:-:S06]  /*0120*/  VIADD R2, R8, 0xffffffe ;  /* 0x0ffffffe08027836 */ /* 0x001fcc0000000000 */
[----:B------:R0:W4:Y:S02]  /*0130*/  F2I.FTZ.U32.TRUNC.NTZ R3, R2 ;  /* 0x0000000200037305 */ /* 0x000124000021f000 */
[----:B0-----:R-:W-:Y:S02]  /*0140*/  IMAD.MOV.U32 R2, RZ, RZ, RZ ;  /* 0x000000ffff027224 */ /* 0x001fe400078e00ff */
[----:B----4-:R-:W-:-:S04]  /*0150*/  IMAD.MOV R9, RZ, RZ, -R3 ;  /* 0x000000ffff097224 */ /* 0x010fc800078e0a03 */
[----:B------:R-:W-:-:S04]  /*0160*/  IMAD R9, R9, R0, RZ ;  /* 0x0000000009097224 */ /* 0x000fc800078e02ff */
[----:B------:R-:W-:-:S06]  /*0170*/  IMAD.HI.U32 R8, R3, R9, R2 ;  /* 0x0000000903087227 */ /* 0x000fcc00078e0002 */
[----:B------:R-:W-:-:S04]  /*0180*/  IMAD.HI.U32 R9, R8, R5, RZ ;  /* 0x0000000508097227 */ /* 0x000fc800078e00ff */
[----:B------:R-:W-:-:S04]  /*0190*/  IMAD.MOV R2, RZ, RZ, -R9 ;  /* 0x000000ffff027224 */ /* 0x000fc800078e0a09 */
[----:B------:R-:W-:Y:S02]  /*01a0*/  IMAD R5, R0, R2, R5 ;  /* 0x0000000200057224 */ /* 0x000fe400078e0205 */
[----:B------:R-:W0:Y:S03]  /*01b0*/  LDC.64 R2, c[0x0][0x388] ;  /* 0x0000e200ff027b82 */ /* 0x000e260000000a00 */
[----:B------:R-:W-:-:S13]  /*01c0*/  ISETP.GE.U32.AND P0, PT, R5, R0, PT ;  /* 0x000000000500720c */ /* 0x000fda0003f06070 */
[----:B------:R-:W-:Y:S01]  /*01d0*/  @P0 IADD3 R5, PT, PT, R5, -R0, RZ ;  /* 0x8000000005050210 */ /* 0x000fe20007ffe0ff */
[----:B------:R-:W-:-:S03]  /*01e0*/  @P0 VIADD R9, R9, 0x1 ;  /* 0x0000000109090836 */ /* 0x000fc60000000000 */
[----:B------:R-:W-:Y:S02]  /*01f0*/  ISETP.GE.U32.AND P1, PT, R5, R0, PT ;  /* 0x000000000500720c */ /* 0x000fe40003f26070 */
[----:B------:R-:W4:Y:S11]  /*0200*/  LDC.64 R4, c[0x0][0x390] ;  /* 0x0000e400ff047b82 */ /* 0x000f360000000a00 */
[----:B------:R-:W-:-:S02]  /*0210*/  @P1 IADD3 R9, PT, PT, R9, 0x1, RZ ;  /* 0x0000000109091810 */ /* 0x000fc40007ffe0ff */
[----:B------:R-:W-:-:S05]  /*0220*/  @!P2 LOP3.LUT R9, RZ, R0, RZ, 0x33, !PT ;  /* 0x00000000ff09a212 */ /* 0x000fca00078e33ff */
[----:B------:R-:W-:-:S05]  /*0230*/  IMAD.IADD R6, R6, 0x1, R9 ;  /* 0x0000000106067824 */ /* 0x000fca00078e0209 */
[C---:B------:R-:W-:Y:S02]  /*0240*/  LOP3.LUT R8, R6.reuse, 0x3, RZ, 0xc0, !PT ;  /* 0x0000000306087812 */ /* 0x040fe400078ec0ff */
[----:B------:R-:W-:Y:S02]  /*0250*/  ISETP.GE.U32.AND P0, PT, R6, 0x3, PT ;  /* 0x000000030600780c */ /* 0x000fe40003f06070 */
[----:B------:R-:W-:-:S13]  /*0260*/  ISETP.NE.AND P1, PT, R8, 0x3, PT ;  /* 0x000000030800780c */ /* 0x000fda0003f25270 */
[----:B0123--:R-:W-:Y:S05]  /*0270*/  @!P1 BRA `(.L_x_1) ;  /* 0x00000000004c9947 */ /* 0x00ffea0003800000 */
[----:B------:R-:W-:Y:S01]  /*0280*/  IADD3 R6, PT, PT, R6, 0x1, RZ ;  /* 0x0000000106067810 */ /* 0x000fe20007ffe0ff */
[----:B------:R-:W-:-:S03]  /*0290*/  IMAD.WIDE.U32 R8, R7, 0x4, RZ ;  /* 0x0000000407087825 */ /* 0x000fc600078e00ff */
[----:B------:R-:W-:-:S05]  /*02a0*/  LOP3.LUT R6, R6, 0x3, RZ, 0xc0, !PT ;  /* 0x0000000306067812 */ /* 0x000fca00078ec0ff */
[----:B------:R-:W-:Y:S02]  /*02b0*/  IMAD R7, R6, R0, R7 ;  /* 0x0000000006077224 */ /* 0x000fe400078e0207 */
[----:B------:R-:W-:-:S07]  /*02c0*/  IMAD.MOV R6, RZ, RZ, -R6 ;  /* 0x000000ffff067224 */ /* 0x000fce00078e0a06 */
.L_x_2:
[----:B------:R-:W-:-:S04]  /*02d0*/  IADD3 R10, P1, PT, R8, UR8, RZ ;  /* 0x00000008080a7c10 */ /* 0x000fc8000ff3e0ff */
[----:B------:R-:W-:-:S05]  /*02e0*/  IADD3.X R11, PT, PT, R9, UR9, RZ, P1, !PT ;  /* 0x00000009090b7c10 */ /* 0x000fca0008ffe4ff */
[----:B------:R-:W2:Y:S01]  /*02f0*/  LDG.E R10, desc[UR4][R10.64] ;  /* 0x000000040a0a7981 */ /* 0x000ea2000c1e1900 */
[----:B0-----:R-:W-:Y:S02]  /*0300*/  IADD3 R12, P1, PT, R8, UR10, RZ ;  /* 0x0000000a080c7c10 */ /* 0x001fe4000ff3e0ff */
[----:B------:R-:W-:Y:S01]  /*0310*/  IADD3 R6, PT, PT, R6, 0x1, RZ ;  /* 0x0000000106067810 */ /* 0x000fe20007ffe0ff */
[----:B--2---:R-:W-:-:S05]  /*0320*/  IMAD.HI R13, R10, 0x66666667, RZ ;  /* 0x666666670a0d7827 */ /* 0x004fca00078e02ff */
[----:B------:R-:W-:-:S04]  /*0330*/  SHF.R.U32.HI R14, RZ, 0x1f, R13 ;  /* 0x0000001fff0e7819 */ /* 0x000fc8000001160d */
[----:B------:R-:W-:Y:S02]  /*0340*/  LEA.HI.SX32 R15, R13, R14, 0x1e ;  /* 0x0000000e0d0f7211 */ /* 0x000fe400078ff2ff */
[----:B------:R-:W-:Y:S01]  /*0350*/  IADD3.X R13, PT, PT, R9, UR11, RZ, P1, !PT ;  /* 0x0000000b090d7c10 */ /* 0x000fe20008ffe4ff */
[----:B------:R-:W-:Y:S01]  /*0360*/  IMAD.WIDE.U32 R8, R0, 0x4, R8 ;  /* 0x0000000400087825 */ /* 0x000fe200078e0008 */
[----:B------:R-:W-:-:S03]  /*0370*/  ISETP.NE.AND P1, PT, R6, RZ, PT ;  /* 0x000000ff0600720c */ /* 0x000fc60003f25270 */
[----:B------:R-:W-:-:S05]  /*0380*/  IMAD R15, R15, -0xa, R10 ;  /* 0xfffffff60f0f7824 */ /* 0x000fca00078e020a */
[----:B------:R0:W-:Y:S05]  /*0390*/  STG.E desc[UR4][R12.64], R15 ;  /* 0x0000000f0c007986 */ /* 0x0001ea000c101904 */
[----:B------:R-:W-:Y:S05]  /*03a0*/  @P1 BRA `(.L_x_2) ;  /* 0xfffffffc00c81947 */ /* 0x000fea000383ffff */
.L_x_1:
[----:B------:R-:W-:Y:S05]  /*03b0*/  BSYNC.RECONVERGENT B0 ;  /* 0x0000000000007941 */ /* 0x000fea0003800200 */
.L_x_0:
[----:B------:R-:W-:Y:S05]  /*03c0*/  @!P0 EXIT ;  /* 0x000000000000894d */ /* 0x000fea0003800000 */
.L_x_3:
[----:B------:R-:W-:-:S06]  /*03d0*/  IMAD.WIDE.U32 R8, R7, 0x4, R2 ;  /* 0x0000000407087825 */ /* 0x000fcc00078e0002 */
[----:B------:R-:W2:Y:S01]  /*03e0*/  LDG.E R8, desc[UR4][R8.64] ;  /* 0x0000000408087981 */ /* 0x000ea2000c1e1900 */
[----:B0-----:R-:W-:Y:S02]  /*03f0*/  IMAD.IADD R13, R0, 0x1, R7 ;  /* 0x00000001000d7824 */ /* 0x001fe400078e0207 */
[----:B--2---:R-:W-:-:S05]  /*0400*/  IMAD.HI R6, R8, 0x66666667, RZ ;  /* 0x6666666708067827 */ /* 0x004fca00078e02ff */
[----:B------:R-:W-:-:S04]  /*0410*/  SHF.R.U32.HI R11, RZ, 0x1f, R6 ;  /* 0x0000001fff0b7819 */ /* 0x000fc80000011606 */
[----:B------:R-:W-:Y:S01]  /*0420*/  LEA.HI.SX32 R11, R6, R11, 0x1e ;  /* 0x0000000b060b7211 */ /* 0x000fe200078ff2ff */
[----:B----4-:R-:W-:-:S04]  /*0430*/  IMAD.WIDE.U32 R6, R7, 0x4, R4 ;  /* 0x0000000407067825 */ /* 0x010fc800078e0004 */
[----:B------:R-:W-:Y:S02]  /*0440*/  IMAD R15, R11, -0xa, R8 ;  /* 0xfffffff60b0f7824 */ /* 0x000fe400078e0208 */
[----:B------:R-:W-:-:S03]  /*0450*/  IMAD.WIDE.U32 R10, R13, 0x4, R2 ;  /* 0x000000040d0a7825 */ /* 0x000fc600078e0002 */
[----:B------:R0:W-:Y:S04]  /*0460*/  STG.E desc[UR4][R6.64], R15 ;  /* 0x0000000f06007986 */ /* 0x0001e8000c101904 */
[----:B------:R-:W2:Y:S01]  /*0470*/  LDG.E R10, desc[UR4][R10.64] ;  /* 0x000000040a0a7981 */ /* 0x000ea2000c1e1900 */
[----:B------:R-:W-:Y:S01]  /*0480*/  IADD3 R19, PT, PT, R13, R0, RZ ;  /* 0x000000000d137210 */ /* 0x000fe20007ffe0ff */
[----:B--2---:R-:W-:-:S05]  /*0490*/  IMAD.HI R12, R10, 0x66666667, RZ ;  /* 0x666666670a0c7827 */ /* 0x004fca00078e02ff */
[----:B------:R-:W-:-:S04]  /*04a0*/  SHF.R.U32.HI R9, RZ, 0x1f, R12 ;  /* 0x0000001fff097819 */ /* 0x000fc8000001160c */
[----:B------:R-:W-:Y:S01]  /*04b0*/  LEA.HI.SX32 R17, R12, R9, 0x1e ;  /* 0x000000090c117211 */ /* 0x000fe200078ff2ff */
[----:B------:R-:W-:-:S04]  /*04c0*/  IMAD.WIDE.U32 R8, R13, 0x4, R4 ;  /* 0x000000040d087825 */ /* 0x000fc800078e0004 */
[----:B------:R-:W-:Y:S02]  /*04d0*/  IMAD R17, R17, -0xa, R10 ;  /* 0xfffffff611117824 */ /* 0x000fe400078e020a */
[----:B------:R-:W-:-:S03]  /*04e0*/  IMAD.WIDE.U32 R12, R19, 0x4, R2 ;  /* 0x00000004130c7825 */ /* 0x000fc600078e0002 */
[----:B------:R1:W-:Y:S04]  /*04f0*/  STG.E desc[UR4][R8.64], R17 ;  /* 0x0000001108007986 */ /* 0x0003e8000c101904 */
[----:B------:R-:W2:Y:S01]  /*0500*/  LDG.E R12, desc[UR4][R12.64] ;  /* 0x000000040c0c7981 */ /* 0x000ea2000c1e1900 */
[C---:B------:R-:W-:Y:S02]  /*0510*/  IMAD.IADD R21, R19.reuse, 0x1, R0 ;  /* 0x0000000113157824 */ /* 0x040fe400078e0200 */
[----:B------:R-:W-:-:S04]  /*0520*/  IMAD.WIDE.U32 R10, R19, 0x4, R4 ;  /* 0x00000004130a7825 */ /* 0x000fc800078e0004 */
[----:B0-----:R-:W-:-:S04]  /*0530*/  IMAD.WIDE.U32 R14, R21, 0x4, R2 ;  /* 0x00000004150e7825 */ /* 0x001fc800078e0002 */
[----:B--2---:R-:W-:-:S05]  /*0540*/  IMAD.HI R6, R12, 0x66666667, RZ ;  /* 0x666666670c067827 */ /* 0x004fca00078e02ff */
[----:B------:R-:W-:-:S04]  /*0550*/  SHF.R.U32.HI R7, RZ, 0x1f, R6 ;  /* 0x0000001fff077819 */ /* 0x000fc80000011606 */
[----:B------:R-:W-:-:S05]  /*0560*/  LEA.HI.SX32 R7, R6, R7, 0x1e ;  /* 0x0000000706077211 */ /* 0x000fca00078ff2ff */
[----:B------:R-:W-:-:S05]  /*0570*/  IMAD R19, R7, -0xa, R12 ;  /* 0xfffffff607137824 */ /* 0x000fca00078e020c */
[----:B------:R2:W-:Y:S04]  /*0580*/  STG.E desc[UR4][R10.64], R19 ;  /* 0x000000130a007986 */ /* 0x0005e8000c101904 */
[----:B------:R-:W3:Y:S01]  /*0590*/  LDG.E R14, desc[UR4][R14.64] ;  /* 0x000000040e0e7981 */ /* 0x000ee2000c1e1900 */
[----:B-1----:R-:W-:-:S04]  /*05a0*/  IMAD.WIDE.U32 R8, R21, 0x4, R4 ;  /* 0x0000000415087825 */ /* 0x002fc800078e0004 */
[----:B---3--:R-:W-:-:S05]  /*05b0*/  IMAD.HI R6, R14, 0x66666667, RZ ;  /* 0x666666670e067827 */ /* 0x008fca00078e02ff */
[----:B------:R-:W-:-:S04]  /*05c0*/  SHF.R.U32.HI R7, RZ, 0x1f, R6 ;  /* 0x0000001fff077819 */ /* 0x000fc80000011606 */
[----:B------:R-:W-:-:S05]  /*05d0*/  LEA.HI.SX32 R7, R6, R7, 0x1e ;  /* 0x0000000706077211 */ /* 0x000fca00078ff2ff */
[----:B------:R-:W-:Y:S01]  /*05e0*/  IMAD R13, R7, -0xa, R14 ;  /* 0xfffffff6070d7824 */ /* 0x000fe200078e020e */
[----:B------:R-:W-:-:S04]  /*05f0*/  IADD3 R7, PT, PT, R21, R0, RZ ;  /* 0x0000000015077210 */ /* 0x000fc80007ffe0ff */
[----:B------:R2:W-:Y:S01]  /*0600*/  STG.E desc[UR4][R8.64], R13 ;  /* 0x0000000d08007986 */ /* 0x0005e2000c101904 */
[----:B------:R-:W-:-:S13]  /*0610*/  ISETP.GE.AND P0, PT, R7, UR6, PT ;  /* 0x0000000607007c0c */ /* 0x000fda000bf06270 */
[----:B--2---:R-:W-:Y:S05]  /*0620*/  @!P0 BRA `(.L_x_3) ;  /* 0xfffffffc00688947 */ /* 0x004fea000383ffff */
[----:B------:R-:W-:Y:S05]  /*0630*/  EXIT ;  /* 0x000000000000794d */ /* 0x000fea0003800000 */
.L_x_4:
[----:B------:R-:W-:-:S00]  /*0640*/  BRA `(.L_x_4) ;  /* 0xfffffffc00fc7947 */ /* 0x000fc0000383ffff */
[----:B------:R-:W-:-:S00]  /*0650*/  NOP ;  /* 0x0000000000007918 */ /* 0x000fc00000000000 */
        /* <DEDUP_REMOVED lines=10> */
.L_x_6:


//--------------------- .text._Z4min2PiS_         --------------------------
	.section	.text._Z4min2PiS_,"ax",@progbits
	.align	128
        .global         _Z4min2PiS_
        .type           _Z4min2PiS_,@function
        .size           _Z4min2PiS_,(.L_x_7 - _Z4min2PiS_)
        .other          _Z4min2PiS_,@"STO_CUDA_ENTRY STV_DEFAULT"
_Z4min2PiS_:
.text._Z4min2PiS_:
[----:B------:R-:W-:Y:S08]  /*0000*/  LDC R1, c[0x0][0x37c] ;  /* 0x0000df00ff017b82 */ /* 0x000ff00000000800 */
[----:B------:R-:W0:Y:S01]  /*0010*/  LDC.64 R2, c[0x0][0x388] ;  /* 0x0000e200ff027b82 */ /* 0x000e220000000a00 */
[----:B------:R-:W0:Y:S07]  /*0020*/  LDCU.64 UR4, c[0x0][0x358] ;  /* 0x00006b00ff0477ac */ /* 0x000e2e0008000a00 */
[----:B------:R-:W1:Y:S08]  /*0030*/  S2UR UR6, SR_CTAID.X ;  /* 0x00000000000679c3 */ /* 0x000e700000002500 */
[----:B------:R-:W2:Y:S01]  /*0040*/  LDC.64 R6, c[0x0][0x380] ;  /* 0x0000e000ff067b82 */ /* 0x000ea20000000a00 */
[----:B0-----:R-:W1:Y:S02]  /*0050*/  LDG.E R2, desc[UR4][R2.64] ;  /* 0x0000000402027981 */ /* 0x001e64000c1e1900 */
[----:B-1----:R-:W-:-:S05]  /*0060*/  IMAD R0, R2, UR6, RZ ;  /* 0x0000000602007c24 */ /* 0x002fca000f8e02ff */
[----:B------:R-:W-:-:S04]  /*0070*/  SHF.L.U32 R5, R0, 0x1, RZ ;  /* 0x0000000100057819 */ /* 0x000fc800000006ff */
[----:B------:R-:W-:Y:S01]  /*0080*/  IADD3 R9, PT, PT, R2, R5, RZ ;  /* 0x0000000502097210 */ /* 0x000fe20007ffe0ff */
[----:B--2---:R-:W-:-:S04]  /*0090*/  IMAD.WIDE.U32 R4, R5, 0x4, R6 ;  /* 0x0000000405047825 */ /* 0x004fc800078e0006 */
[----:B------:R-:W-:Y:S01]  /*00a0*/  IMAD.WIDE.U32 R6, R9, 0x4, R6 ;  /* 0x0000000409067825 */ /* 0x000fe200078e0006 */
[----:B------:R-:W2:Y:S05]  /*00b0*/  LDG.E R0, desc[UR4][R4.64] ;  /* 0x0000000404007981 */ /* 0x000eaa000c1e1900 */
[----:B------:R-:W2:Y:S02]  /*00c0*/  LDG.E R7, desc[UR4][R6.64] ;  /* 0x0000000406077981 */ /* 0x000ea4000c1e1900 */
[----:B--2---:R-:W-:-:S05]  /*00d0*/  VIMNMX R9, PT, PT, R0, R7, PT ;  /* 0x0000000700097248 */ /* 0x004fca0003fe0100 */
[----:B------:R-:W-:Y:S01]  /*00e0*/  STG.E desc[UR4][R4.64], R9 ;  /* 0x0000000904007986 */ /* 0x000fe2000c101904 */
[----:B------:R-:W-:Y:S05]  /*00f0*/  EXIT ;  /* 0x000000000000794d */ /* 0x000fea0003800000 */
.L_x_5:
        /* <DEDUP_REMOVED lines=16> */
.L_x_7:


//--------------------- .nv.shared.reserved.0     --------------------------
	.section	.nv.shared.reserved.0,"aw",@nobits
	.weak		__nv_reservedSMEM_offset_0_alias
	.size		__nv_reservedSMEM_offset_0_alias, 0, 64
	.other		__nv_reservedSMEM_offset_0_alias,@"STO_CUDA_RESERVED_SHARED STV_DEFAULT"
__nv_reservedSMEM_offset_0_alias:
	.zero		0
	.zero		64


//--------------------- .nv.constant0._Z15remainder_arrayiPiS_ --------------------------
	.section	.nv.constant0._Z15remainder_arrayiPiS_,"a",@progbits
	.sectionflags	@""
	.align	4
.nv.constant0._Z15remainder_arrayiPiS_:
	.zero		920


//--------------------- .nv.constant0._Z4min2PiS_ --------------------------
	.section	.nv.constant0._Z4min2PiS_,"a",@progbits
	.sectionflags	@""
	.align	4
.nv.constant0._Z4min2PiS_:
	.zero		912


//--------------------- SYMBOLS --------------------------

	.type		.nv.reservedSmem.offset0,@object
	.size		.nv.reservedSmem.offset0,0x4
